	.headerflags	@"EF_CUDA_TEXMODE_UNIFIED EF_CUDA_64BIT_ADDRESS EF_CUDA_SM86 EF_CUDA_VIRTUAL_SM(EF_CUDA_SM86)"
	.elftype	@"ET_EXEC"


//--------------------- .nv.info                  --------------------------
	.section	.nv.info,"",@"SHT_CUDA_INFO"
	.align	4


	//----- nvinfo : EIATTR_REGCOUNT
	.align		4
        /*0000*/ 	.byte	0x04, 0x2f
        /*0002*/ 	.short	(.L_3 - .L_2)
	.align		4
.L_2:
        /*0004*/ 	.word	index@(l2norm_fwd_kernel)
        /*0008*/ 	.word	0x00000013


	//----- nvinfo : EIATTR_MAX_STACK_SIZE
	.align		4
.L_3:
        /*000c*/ 	.byte	0x04, 0x23
        /*000e*/ 	.short	(.L_5 - .L_4)
	.align		4
.L_4:
        /*0010*/ 	.word	index@(l2norm_fwd_kernel)
        /*0014*/ 	.word	0x00000000


	//----- nvinfo : EIATTR_MIN_STACK_SIZE
	.align		4
.L_5:
        /*0018*/ 	.byte	0x04, 0x12
        /*001a*/ 	.short	(.L_7 - .L_6)
	.align		4
.L_6:
        /*001c*/ 	.word	index@(l2norm_fwd_kernel)
        /*0020*/ 	.word	0x00000000


	//----- nvinfo : EIATTR_FRAME_SIZE
	.align		4
.L_7:
        /*0024*/ 	.byte	0x04, 0x11
        /*0026*/ 	.short	(.L_9 - .L_8)
	.align		4
.L_8:
        /*0028*/ 	.word	index@(l2norm_fwd_kernel)
        /*002c*/ 	.word	0x00000000
.L_9:


//--------------------- .nv.info.l2norm_fwd_kernel --------------------------
	.section	.nv.info.l2norm_fwd_kernel,"",@"SHT_CUDA_INFO"
	.align	4


	//----- nvinfo : EIATTR_CUDA_API_VERSION
	.align		4
        /*0000*/ 	.byte	0x04, 0x37
        /*0002*/ 	.short	(.L_11 - .L_10)
.L_10:
        /*0004*/ 	.word	0x0000007b


	//----- nvinfo : EIATTR_SW2861232_WAR
	.align		4
.L_11:
        /*0008*/ 	.byte	0x01, 0x35
	.zero		2


	//----- nvinfo : EIATTR_PARAM_CBANK
	.align		4
        /*000c*/ 	.byte	0x04, 0x0a
        /*000e*/ 	.short	(.L_13 - .L_12)
	.align		4
.L_12:
        /*0010*/ 	.word	index@(.nv.constant0.l2norm_fwd_kernel)
        /*0014*/ 	.short	0x0160
        /*0016*/ 	.short	0x001c


	//----- nvinfo : EIATTR_CBANK_PARAM_SIZE
	.align		4
.L_13:
        /*0018*/ 	.byte	0x03, 0x19
        /*001a*/ 	.short	0x001c


	//----- nvinfo : EIATTR_KPARAM_INFO
	.align		4
        /*001c*/ 	.byte	0x04, 0x17
        /*001e*/ 	.short	(.L_15 - .L_14)
.L_14:
        /*0020*/ 	.word	0x00000000
        /*0024*/ 	.short	0x0003
        /*0026*/ 	.short	0x0018
        /*0028*/ 	.byte	0x00, 0xf0, 0x11, 0x00


	//----- nvinfo : EIATTR_KPARAM_INFO
	.align		4
.L_15:
        /*002c*/ 	.byte	0x04, 0x17
        /*002e*/ 	.short	(.L_17 - .L_16)
.L_16:
        /*0030*/ 	.word	0x00000000
        /*0034*/ 	.short	0x0002
        /*0036*/ 	.short	0x0010
        /*0038*/ 	.byte	0x00, 0xf0, 0x21, 0x00


	//----- nvinfo : EIATTR_KPARAM_INFO
	.align		4
.L_17:
        /*003c*/ 	.byte	0x04, 0x17
        /*003e*/ 	.short	(.L_19 - .L_18)
.L_18:
        /*0040*/ 	.word	0x00000000
        /*0044*/ 	.short	0x0001
        /*0046*/ 	.short	0x0008
        /*0048*/ 	.byte	0x00, 0xf0, 0x21, 0x00


	//----- nvinfo : EIATTR_KPARAM_INFO
	.align		4
.L_19:
        /*004c*/ 	.byte	0x04, 0x17
        /*004e*/ 	.short	(.L_21 - .L_20)
.L_20:
        /*0050*/ 	.word	0x00000000
        /*0054*/ 	.short	0x0000
        /*0056*/ 	.short	0x0000
        /*0058*/ 	.byte	0x00, 0xf0, 0x21, 0x00


	//----- nvinfo : EIATTR_MAXREG_COUNT
	.align		4
.L_21:
        /*005c*/ 	.byte	0x03, 0x1b
        /*005e*/ 	.short	0x00ff


	//----- nvinfo : EIATTR_COOP_GROUP_MASK_REGIDS
	.align		4
        /*0060*/ 	.byte	0x04, 0x29
        /*0062*/ 	.short	(.L_23 - .L_22)


	//   ....[0]....
.L_22:
        /*0064*/ 	.word	0xffffffff


	//   ....[1]....
        /*0068*/ 	.word	0xffffffff


	//   ....[2]....
        /*006c*/ 	.word	0xffffffff


	//   ....[3]....
        /*0070*/ 	.word	0xffffffff


	//   ....[4]....
        /*0074*/ 	.word	0xffffffff


	//----- nvinfo : EIATTR_COOP_GROUP_INSTR_OFFSETS
	.align		4
.L_23:
        /*0078*/ 	.byte	0x04, 0x28
        /*007a*/ 	.short	(.L_25 - .L_24)


	//   ....[0]....
.L_24:
        /*007c*/ 	.word	0x000001f0


	//   ....[1]....
        /*0080*/ 	.word	0x00000210


	//   ....[2]....
        /*0084*/ 	.word	0x00000230


	//   ....[3]....
        /*0088*/ 	.word	0x00000250


	//   ....[4]....
        /*008c*/ 	.word	0x00000280


	//----- nvinfo : EIATTR_EXIT_INSTR_OFFSETS
	.align		4
.L_25:
        /*0090*/ 	.byte	0x04, 0x1c
        /*0092*/ 	.short	(.L_27 - .L_26)


	//   ....[0]....
.L_26:
        /*0094*/ 	.word	0x00000420


	//   ....[1]....
        /*0098*/ 	.word	0x00000480


	//----- nvinfo : EIATTR_MAX_THREADS
	.align		4
.L_27:
        /*009c*/ 	.byte	0x04, 0x05
        /*009e*/ 	.short	(.L_29 - .L_28)
.L_28:
        /*00a0*/ 	.word	0x00000100
        /*00a4*/ 	.word	0x00000001
        /*00a8*/ 	.word	0x00000001
.L_29:


//--------------------- .nv.rel.action            --------------------------
	.section	.nv.rel.action,"",@"SHT_CUDA_RELOCINFO"
	.align	8
	.sectionentsize	8
        /*0000*/ 	.byte	0x73, 0x00, 0x00, 0x00, 0x00, 0x00, 0x00, 0x00, 0x00, 0x00, 0x00, 0x11, 0x25, 0x00, 0x05, 0x36


//--------------------- .nv.constant0.l2norm_fwd_kernel --------------------------
	.section	.nv.constant0.l2norm_fwd_kernel,"a",@progbits
	.align	4
.nv.constant0.l2norm_fwd_kernel:
	.zero		380


//--------------------- .text.l2norm_fwd_kernel   --------------------------
	.section	.text.l2norm_fwd_kernel,"ax",@progbits
	.sectionflags	@"SHF_BARRIERS=1"
	.sectioninfo	@"SHI_REGISTERS=19"
	.align	128
        .global         l2norm_fwd_kernel
        .type           l2norm_fwd_kernel,@function
        .size           l2norm_fwd_kernel,(.L_x_1 - l2norm_fwd_kernel)
        .other          l2norm_fwd_kernel,@"STO_CUDA_ENTRY STV_DEFAULT"
l2norm_fwd_kernel:
.text.l2norm_fwd_kernel:
[----:B------:R-:W-:-:S02]  /*0000*/  IMAD.MOV.U32 R1, RZ, RZ, c[0x0][0x28] ;  /* 0x00000a00ff017624 */ /* 0x000fc400078e00ff */
[----:B------:R-:W0:Y:S01]  /*0010*/  S2R R2, SR_TID.X ;  /* 0x0000000000027919 */ /* 0x000e220000002100 */
[----:B------:R-:W-:Y:S01]  /*0020*/  CS2R R10, SRZ ;  /* 0x00000000000a7805 */ /* 0x000fe2000001ff00 */
[----:B------:R-:W-:Y:S02]  /*0030*/  ULDC.64 UR4, c[0x0][0x118] ;  /* 0x0000460000047ab9 */ /* 0x000fe40000000a00 */
[----:B------:R-:W1:Y:S01]  /*0040*/  S2R R4, SR_CTAID.X ;  /* 0x0000000000047919 */ /* 0x000e620000002500 */
[----:B0-----:R-:W-:Y:S01]  /*0050*/  SHF.R.U32.HI R3, RZ, 0x5, R2 ;  /* 0x00000005ff037819 */ /* 0x001fe20000011602 */
[----:B------:R-:W-:Y:S02]  /*0060*/  IMAD.SHL.U32 R0, R2, 0x4, RZ ;  /* 0x0000000402007824 */ /* 0x000fe400078e00ff */
[----:B-1----:R-:W-:Y:S01]  /*0070*/  IMAD.SHL.U32 R4, R4, 0x8, RZ ;  /* 0x0000000804047824 */ /* 0x002fe200078e00ff */
[----:B------:R-:W-:Y:S02]  /*0080*/  SGXT.U32 R3, R3, 0x3 ;  /* 0x000000030303781a */ /* 0x000fe40000000000 */
[----:B------:R-:W-:-:S02]  /*0090*/  LOP3.LUT R6, R0, 0x7c, RZ, 0xc0, !PT ;  /* 0x0000007c00067812 */ /* 0x000fc400078ec0ff */
[----:B------:R-:W-:Y:S02]  /*00a0*/  LOP3.LUT R9, R4, R3, RZ, 0xfc, !PT ;  /* 0x0000000304097212 */ /* 0x000fe400078efcff */
[----:B------:R-:W-:Y:S01]  /*00b0*/  SHF.R.S32.HI R0, RZ, 0x1f, R4 ;  /* 0x0000001fff007819 */ /* 0x000fe20000011404 */
[----:B------:R-:W-:Y:S01]  /*00c0*/  IMAD.WIDE.U32 R6, R6, 0x2, RZ ;  /* 0x0000000206067825 */ /* 0x000fe200078e00ff */
[----:B------:R-:W-:-:S03]  /*00d0*/  ISETP.GE.U32.AND P0, PT, R9, 0xf70, PT ;  /* 0x00000f700900780c */ /* 0x000fc60003f06070 */
[C---:B------:R-:W-:Y:S01]  /*00e0*/  IMAD.SHL.U32 R5, R9.reuse, 0x100, RZ ;  /* 0x0000010009057824 */ /* 0x040fe200078e00ff */
[----:B------:R-:W-:Y:S02]  /*00f0*/  SHF.L.U64.HI R9, R9, 0x8, R0 ;  /* 0x0000000809097819 */ /* 0x000fe40000010200 */
[----:B------:R-:W-:Y:S02]  /*0100*/  ISETP.GE.U32.AND.EX P0, PT, R0, RZ, PT, P0 ;  /* 0x000000ff0000720c */ /* 0x000fe40003f06100 */
[----:B------:R-:W-:Y:S02]  /*0110*/  LOP3.LUT R6, R5, R6, RZ, 0xfc, !PT ;  /* 0x0000000605067212 */ /* 0x000fe400078efcff */
[----:B------:R-:W-:Y:S02]  /*0120*/  LOP3.LUT R5, R9, R7, RZ, 0xfc, !PT ;  /* 0x0000000709057212 */ /* 0x000fe400078efcff */
[----:B------:R-:W-:-:S04]  /*0130*/  IADD3 R8, P1, R6, c[0x0][0x160], RZ ;  /* 0x0000580006087a10 */ /* 0x000fc80007f3e0ff */
[----:B------:R-:W-:-:S05]  /*0140*/  IADD3.X R9, R5, c[0x0][0x164], RZ, P1, !PT ;  /* 0x0000590005097a10 */ /* 0x000fca0000ffe4ff */
[----:B------:R-:W2:Y:S01]  /*0150*/  @!P0 LDG.E.64 R10, [R8.64] ;  /* 0x00000004080a8981 */ /* 0x000ea2000c1e1b00 */
[----:B------:R-:W-:Y:S01]  /*0160*/  IADD3 R6, P3, R6, c[0x0][0x168], RZ ;  /* 0x00005a0006067a10 */ /* 0x000fe20007f7e0ff */
[--C-:B--2---:R-:W-:Y:S02]  /*0170*/  HADD2.F32 R7, -RZ, R10.reuse.H1_H1 ;  /* 0x3000000aff077230 */ /* 0x104fe40000004100 */
[----:B------:R-:W-:Y:S02]  /*0180*/  HADD2.F32 R10, -RZ, R10.H0_H0 ;  /* 0x2000000aff0a7230 */ /* 0x000fe40000004100 */
[--C-:B------:R-:W-:Y:S01]  /*0190*/  HADD2.F32 R12, -RZ, R11.reuse.H0_H0 ;  /* 0x2000000bff0c7230 */ /* 0x100fe20000004100 */
[----:B------:R-:W-:Y:S01]  /*01a0*/  FMUL R13, R7, R7 ;  /* 0x00000007070d7220 */ /* 0x000fe20000400000 */
[----:B------:R-:W-:-:S03]  /*01b0*/  HADD2.F32 R11, -RZ, R11.H1_H1 ;  /* 0x3000000bff0b7230 */ /* 0x000fc60000004100 */
[----:B------:R-:W-:-:S04]  /*01c0*/  FFMA R13, R10, R10, R13 ;  /* 0x0000000a0a0d7223 */ /* 0x000fc8000000000d */
[----:B------:R-:W-:-:S04]  /*01d0*/  FFMA R14, R12, R12, R13 ;  /* 0x0000000c0c0e7223 */ /* 0x000fc8000000000d */
[----:B------:R-:W-:-:S05]  /*01e0*/  FFMA R14, R11, R11, R14 ;  /* 0x0000000b0b0e7223 */ /* 0x000fca000000000e */
[----:B------:R-:W0:Y:S02]  /*01f0*/  SHFL.BFLY PT, R13, R14, 0x10, 0x1f ;  /* 0x0e001f000e0d7f89 */ /* 0x000e2400000e0000 */
[----:B0-----:R-:W-:-:S05]  /*0200*/  FADD R13, R14, R13 ;  /* 0x0000000d0e0d7221 */ /* 0x001fca0000000000 */
[----:B------:R-:W0:Y:S02]  /*0210*/  SHFL.BFLY PT, R8, R13, 0x8, 0x1f ;  /* 0x0d001f000d087f89 */ /* 0x000e2400000e0000 */
[----:B0-----:R-:W-:-:S05]  /*0220*/  FADD R8, R13, R8 ;  /* 0x000000080d087221 */ /* 0x001fca0000000000 */
[----:B------:R-:W0:Y:S02]  /*0230*/  SHFL.BFLY PT, R9, R8, 0x4, 0x1f ;  /* 0x0c801f0008097f89 */ /* 0x000e2400000e0000 */
[----:B0-----:R-:W-:-:S05]  /*0240*/  FADD R9, R8, R9 ;  /* 0x0000000908097221 */ /* 0x001fca0000000000 */
[----:B------:R-:W0:Y:S02]  /*0250*/  SHFL.BFLY PT, R16, R9, 0x2, 0x1f ;  /* 0x0c401f0009107f89 */ /* 0x000e2400000e0000 */
[----:B0-----:R-:W-:Y:S01]  /*0260*/  FADD R16, R9, R16 ;  /* 0x0000001009107221 */ /* 0x001fe20000000000 */
[----:B------:R-:W-:-:S04]  /*0270*/  IMAD.MOV.U32 R9, RZ, RZ, 0x3e800000 ;  /* 0x3e800000ff097424 */ /* 0x000fc800078e00ff */
[----:B------:R-:W0:Y:S02]  /*0280*/  SHFL.BFLY PT, R15, R16, 0x1, 0x1f ;  /* 0x0c201f00100f7f89 */ /* 0x000e2400000e0000 */
[----:B0-----:R-:W-:-:S04]  /*0290*/  FADD R15, R16, R15 ;  /* 0x0000000f100f7221 */ /* 0x001fc80000000000 */
[----:B------:R-:W-:-:S04]  /*02a0*/  FADD R15, R15, c[0x0][0x178] ;  /* 0x00005e000f0f7621 */ /* 0x000fc80000000000 */
[----:B------:R-:W0:Y:S02]  /*02b0*/  MUFU.SQRT R14, R15 ;  /* 0x0000000f000e7308 */ /* 0x000e240000002000 */
[C---:B0-----:R-:W-:Y:S02]  /*02c0*/  FSETP.GT.AND P1, PT, R14.reuse, 8.50705917302346158658e+37, PT ;  /* 0x7e8000000e00780b */ /* 0x041fe40003f24000 */
[----:B------:R-:W-:Y:S02]  /*02d0*/  FSETP.GEU.AND P2, PT, R14, 1.175494350822287508e-38, PT ;  /* 0x008000000e00780b */ /* 0x000fe40003f4e000 */
[----:B------:R-:W-:-:S09]  /*02e0*/  FSEL R9, R9, 1, P1 ;  /* 0x3f80000009097808 */ /* 0x000fd20000800000 */
[----:B------:R-:W-:Y:S01]  /*02f0*/  @P1 FMUL R14, R14, 0.25 ;  /* 0x3e8000000e0e1820 */ /* 0x000fe20000400000 */
[----:B------:R-:W-:Y:S01]  /*0300*/  LOP3.LUT P1, RZ, R2, 0xf8, RZ, 0xc0, !PT ;  /* 0x000000f802ff7812 */ /* 0x000fe2000782c0ff */
[----:B------:R-:W-:Y:S02]  /*0310*/  @!P2 FMUL R9, R9, 16777216 ;  /* 0x4b8000000909a820 */ /* 0x000fe40000400000 */
[----:B------:R-:W-:-:S06]  /*0320*/  @!P2 FMUL R14, R14, 16777216 ;  /* 0x4b8000000e0ea820 */ /* 0x000fcc0000400000 */
[----:B------:R-:W0:Y:S02]  /*0330*/  MUFU.RCP R14, R14 ;  /* 0x0000000e000e7308 */ /* 0x000e240000001000 */
[----:B0-----:R-:W-:Y:S01]  /*0340*/  FMUL R8, R14, R9 ;  /* 0x000000090e087220 */ /* 0x001fe20000400000 */
[----:B------:R-:W-:-:S03]  /*0350*/  LOP3.LUT R9, R4, 0x7, R2, 0xf8, !PT ;  /* 0x0000000704097812 */ /* 0x000fc600078ef802 */
[-C--:B------:R-:W-:Y:S01]  /*0360*/  FMUL R10, R10, R8.reuse ;  /* 0x000000080a0a7220 */ /* 0x080fe20000400000 */
[----:B------:R-:W-:Y:S01]  /*0370*/  ISETP.LT.U32.AND P2, PT, R9, 0xf70, PT ;  /* 0x00000f700900780c */ /* 0x000fe20003f41070 */
[-C--:B------:R-:W-:Y:S01]  /*0380*/  FMUL R7, R7, R8.reuse ;  /* 0x0000000807077220 */ /* 0x080fe20000400000 */
[-C--:B------:R-:W-:Y:S01]  /*0390*/  FMUL R12, R12, R8.reuse ;  /* 0x000000080c0c7220 */ /* 0x080fe20000400000 */
[----:B------:R-:W-:Y:S01]  /*03a0*/  FMUL R11, R11, R8 ;  /* 0x000000080b0b7220 */ /* 0x000fe20000400000 */
[----:B------:R-:W-:Y:S01]  /*03b0*/  ISETP.LT.U32.AND.EX P1, PT, R0, RZ, !P1, P2 ;  /* 0x000000ff0000720c */ /* 0x000fe20004f21120 */
[----:B------:R-:W-:Y:S01]  /*03c0*/  STS [R3.X4], R8 ;  /* 0x0000000803007388 */ /* 0x000fe20000004800 */
[----:B------:R-:W-:Y:S02]  /*03d0*/  F2FP.PACK_AB R10, R7, R10 ;  /* 0x0000000a070a723e */ /* 0x000fe400000000ff */
[----:B------:R-:W-:Y:S02]  /*03e0*/  IADD3.X R7, R5, c[0x0][0x16c], RZ, P3, !PT ;  /* 0x00005b0005077a10 */ /* 0x000fe40001ffe4ff */
[----:B------:R-:W-:-:S05]  /*03f0*/  F2FP.PACK_AB R11, R11, R12 ;  /* 0x0000000c0b0b723e */ /* 0x000fca00000000ff */
[----:B------:R-:W-:Y:S04]  /*0400*/  @!P0 STG.E.64 [R6.64], R10 ;  /* 0x0000000a06008986 */ /* 0x000fe8000c101b04 */
[----:B------:R-:W-:Y:S06]  /*0410*/  BAR.SYNC 0x0 ;  /* 0x0000000000007b1d */ /* 0x000fec0000000000 */
[----:B------:R-:W-:Y:S05]  /*0420*/  @!P1 EXIT ;  /* 0x000000000000994d */ /* 0x000fea0003800000 */
[----:B------:R-:W-:Y:S02]  /*0430*/  LOP3.LUT R4, R2, 0x7, RZ, 0xc0, !PT ;  /* 0x0000000702047812 */ /* 0x000fe400078ec0ff */
[----:B------:R-:W-:-:S03]  /*0440*/  LEA R2, P0, R9, c[0x0][0x170], 0x2 ;  /* 0x00005c0009027a11 */ /* 0x000fc600078010ff */
[----:B------:R-:W0:Y:S01]  /*0450*/  LDS R5, [R4.X4] ;  /* 0x0000000004057984 */ /* 0x000e220000004800 */
[----:B------:R-:W-:-:S05]  /*0460*/  LEA.HI.X R3, R9, c[0x0][0x174], R0, 0x2, P0 ;  /* 0x00005d0009037a11 */ /* 0x000fca00000f1400 */
[----:B0-----:R-:W-:Y:S01]  /*0470*/  STG.E [R2.64], R5 ;  /* 0x0000000502007986 */ /* 0x001fe2000c101904 */
[----:B------:R-:W-:Y:S05]  /*0480*/  EXIT ;  /* 0x000000000000794d */ /* 0x000fea0003800000 */
.L_x_0:
[----:B------:R-:W-:-:S00]  /*0490*/  BRA `(.L_x_0) ;  /* 0xfffffff000007947 */ /* 0x000fc0000383ffff */
[----:B------:R-:W-:-:S00]  /*04a0*/  NOP ;  /* 0x0000000000007918 */ /* 0x000fc00000000000 */
        /* <DEDUP_REMOVED lines=13> */
.L_x_1:


//--------------------- .nv.global.init           --------------------------
	.section	.nv.global.init,"aw",@progbits
.nv.global.init:
	.type		_$_str,@object
	.size		_$_str,(_$_str_$_2 - _$_str)
_$_str:
        /*0000*/ 	.byte	0x5f, 0x5f, 0x43, 0x55, 0x44, 0x41, 0x5f, 0x46, 0x54, 0x5a, 0x00
	.type		_$_str_$_2,@object
	.size		_$_str_$_2,(.L_1 - _$_str_$_2)
_$_str_$_2:
        /*000b*/ 	.byte	0x5f, 0x5f, 0x43, 0x55, 0x44, 0x41, 0x5f, 0x50, 0x52, 0x45, 0x43, 0x5f, 0x53, 0x51, 0x52, 0x54
        /*001b*/ 	.byte	0x00
.L_1:


//--------------------- .nv.shared.l2norm_fwd_kernel --------------------------
	.section	.nv.shared.l2norm_fwd_kernel,"aw",@nobits
	.align	16
